.version 2.0 
.target sm_20
.global .u32 hiresult, loresult;

.entry main {
   .reg .u32 a, hi, lo;

   ld.global.u32  a, [hiresult];
   mul.hi.u32   hi, a, 17;
   st.global.u32 [hiresult], hi;
   mul.lo.u32   lo, a, 17;
   st.global.u32 [loresult], lo;
   
   exit;
}


// ===== COMPILED SASS (sm_100) =====

	.target	sm_100

	.elftype	@"ET_EXEC"


//--------------------- .note.nv.tkinfo           --------------------------
	.section	.note.nv.tkinfo,"",@"SHT_NOTE"
	.sectionflags	@"SHF_NOTE_NV_TKINFO"
	.tkinfo
        /*0018*/ 	.word	0x00000002
        /*0030*/ 	.string	""
        /*0030*/ 	.string	"ptxas"
        /*0030*/ 	.string	"Cuda compilation tools, release 13.0, V13.0.88"
        /*0030*/ 	.string	"Build cuda_13.0.r13.0/compiler.36424714_0"
        /*0030*/ 	.string	"-arch sm_100 "



//--------------------- .note.nv.cuinfo           --------------------------
	.section	.note.nv.cuinfo,"",@"SHT_NOTE"
	.sectionflags	@"SHF_NOTE_NV_CUINFO"
        /*0018*/ 	.short	0x0002
        /*001a*/ 	.short	0x0014
        /*001c*/ 	.short	0x0082
	.zero		2


//--------------------- .nv.info                  --------------------------
	.section	.nv.info,"",@"SHT_CUDA_INFO"
	.align	4


	//----- nvinfo : EIATTR_REGCOUNT
	.align		4
        /*0000*/ 	.byte	0x04, 0x2f
        /*0002*/ 	.short	(.L_3 - .L_2)
	.align		4
.L_2:
        /*0004*/ 	.word	index@(main)
        /*0008*/ 	.word	0x0000000a


	//----- nvinfo : EIATTR_FRAME_SIZE
	.align		4
.L_3:
        /*000c*/ 	.byte	0x04, 0x11
        /*000e*/ 	.short	(.L_5 - .L_4)
	.align		4
.L_4:
        /*0010*/ 	.word	index@(main)
        /*0014*/ 	.word	0x00000000


	//----- nvinfo : EIATTR_MIN_STACK_SIZE
	.align		4
.L_5:
        /*0018*/ 	.byte	0x04, 0x12
        /*001a*/ 	.short	(.L_7 - .L_6)
	.align		4
.L_6:
        /*001c*/ 	.word	index@(main)
        /*0020*/ 	.word	0x00000000
.L_7:


//--------------------- .nv.compat                --------------------------
	.section	.nv.compat,"",@"SHT_CUDA_COMPAT_INFO"
	.align	4
        /*0000*/ 	.byte	0x02, 0x09, 0x00, 0x00, 0x02, 0x02, 0x01, 0x00, 0x02, 0x05, 0x05, 0x00, 0x03, 0x07, 0x01, 0x01
        /*0010*/ 	.byte	0x02, 0x03, 0x00, 0x00, 0x02, 0x06, 0x01, 0x00, 0x04, 0x0b, 0x08, 0x00, 0x09, 0x00, 0x00, 0x00
        /*0020*/ 	.byte	0x00, 0x00, 0x00, 0x00


//--------------------- .nv.info.main             --------------------------
	.section	.nv.info.main,"",@"SHT_CUDA_INFO"
	.sectionflags	@""
	.align	4


	//----- nvinfo : EIATTR_CUDA_API_VERSION
	.align		4
        /*0000*/ 	.byte	0x04, 0x37
        /*0002*/ 	.short	(.L_9 - .L_8)
.L_8:
        /*0004*/ 	.word	0x00000082


	//----- nvinfo : EIATTR_SPARSE_MMA_MASK
	.align		4
.L_9:
        /*0008*/ 	.byte	0x03, 0x50
        /*000a*/ 	.short	0x0000


	//----- nvinfo : EIATTR_MAXREG_COUNT
	.align		4
        /*000c*/ 	.byte	0x03, 0x1b
        /*000e*/ 	.short	0x00ff


	//----- nvinfo : EIATTR_MERCURY_ISA_VERSION
	.align		4
        /*0010*/ 	.byte	0x03, 0x5f
        /*0012*/ 	.short	0x0101


	//----- nvinfo : EIATTR_VRC_CTA_INIT_COUNT
	.align		4
        /*0014*/ 	.byte	0x02, 0x4a
	.zero		1
	.zero		1


	//----- nvinfo : EIATTR_EXIT_INSTR_OFFSETS
	.align		4
        /*0018*/ 	.byte	0x04, 0x1c
        /*001a*/ 	.short	(.L_11 - .L_10)


	//   ....[0]....
.L_10:
        /*001c*/ 	.word	0x00000080


	//----- nvinfo : EIATTR_SW_WAR
	.align		4
.L_11:
        /*0020*/ 	.byte	0x04, 0x36
        /*0022*/ 	.short	(.L_13 - .L_12)
.L_12:
        /*0024*/ 	.word	0x00000008
.L_13:


//--------------------- .nv.callgraph             --------------------------
	.section	.nv.callgraph,"",@"SHT_CUDA_CALLGRAPH"
	.align	4
	.sectionentsize	8
	.align		4
        /*0000*/ 	.word	0x00000000
	.align		4
        /*0004*/ 	.word	0xffffffff
	.align		4
        /*0008*/ 	.word	0x00000000
	.align		4
        /*000c*/ 	.word	0xfffffffe
	.align		4
        /*0010*/ 	.word	0x00000000
	.align		4
        /*0014*/ 	.word	0xfffffffd
	.align		4
        /*0018*/ 	.word	0x00000000
	.align		4
        /*001c*/ 	.word	0xfffffffc


//--------------------- .nv.constant4             --------------------------
	.section	.nv.constant4,"a",@progbits
	.align	8
	.align		8
.nv.constant4:
        /*0000*/ 	.dword	hiresult
	.align		8
        /*0008*/ 	.dword	loresult


//--------------------- .text.main                --------------------------
	.section	.text.main,"ax",@progbits
	.align	128
.text.main:
        .type           main,@function
        .size           main,(.L_x_1 - main)
        .other          main,@"STO_CUDA_ENTRY STV_DEFAULT"
main:
[----:B------:R-:W-:Y:S08]  /*0000*/  LDC R1, c[0x0][0x37c] ;  /* 0x0000df00ff017b82 */ /* 0x000ff00000000800 */
[----:B------:R-:W0:Y:S01]  /*0010*/  LDC.64 R2, c[0x4][RZ] ;  /* 0x01000000ff027b82 */ /* 0x000e220000000a00 */
[----:B------:R-:W0:Y:S02]  /*0020*/  LDCU.64 UR4, c[0x0][0x358] ;  /* 0x00006b00ff0477ac */ /* 0x000e240008000a00 */
[----:B0-----:R-:W2:Y:S05]  /*0030*/  LDG.E R6, desc[UR4][R2.64] ;  /* 0x0000000402067981 */ /* 0x001eaa000c1e1900 */
[----:B------:R-:W0:Y:S01]  /*0040*/  LDC.64 R4, c[0x4][0x8] ;  /* 0x01000200ff047b82 */ /* 0x000e220000000a00 */
[----:B--2---:R-:W-:-:S05]  /*0050*/  IMAD.WIDE.U32 R6, R6, 0x11, RZ ;  /* 0x0000001106067825 */ /* 0x004fca00078e00ff */
[----:B------:R-:W-:Y:S04]  /*0060*/  STG.E desc[UR4][R2.64], R7 ;  /* 0x0000000702007986 */ /* 0x000fe8000c101904 */
[----:B0-----:R-:W-:Y:S01]  /*0070*/  STG.E desc[UR4][R4.64], R6 ;  /* 0x0000000604007986 */ /* 0x001fe2000c101904 */
[----:B------:R-:W-:Y:S05]  /*0080*/  EXIT ;  /* 0x000000000000794d */ /* 0x000fea0003800000 */
.L_x_0:
[----:B------:R-:W-:-:S00]  /*0090*/  BRA `(.L_x_0) ;  /* 0xfffffffc00fc7947 */ /* 0x000fc0000383ffff */
[----:B------:R-:W-:-:S00]  /*00a0*/  NOP ;  /* 0x0000000000007918 */ /* 0x000fc00000000000 */
        /* <DEDUP_REMOVED lines=13> */
.L_x_1:


//--------------------- .nv.shared.reserved.0     --------------------------
	.section	.nv.shared.reserved.0,"aw",@nobits
	.weak		__nv_reservedSMEM_offset_0_alias
	.size		__nv_reservedSMEM_offset_0_alias, 0, 64
	.other		__nv_reservedSMEM_offset_0_alias,@"STO_CUDA_RESERVED_SHARED STV_DEFAULT"
__nv_reservedSMEM_offset_0_alias:
	.zero		0
	.zero		64


//--------------------- .nv.global                --------------------------
	.section	.nv.global,"aw",@nobits
	.align	4
.nv.global:
	.type		hiresult,@object
	.size		hiresult,(loresult - hiresult)
hiresult:
	.zero		4
	.type		loresult,@object
	.size		loresult,(.L_1 - loresult)
loresult:
	.zero		4
.L_1:


//--------------------- .nv.constant0.main        --------------------------
	.section	.nv.constant0.main,"a",@progbits
	.sectionflags	@""
	.align	4
.nv.constant0.main:
	.zero		896


//--------------------- SYMBOLS --------------------------

	.type		.nv.reservedSmem.offset0,@object
	.size		.nv.reservedSmem.offset0,0x4
